//
// Generated by NVIDIA NVVM Compiler
//
// Compiler Build ID: CL-36424714
// Cuda compilation tools, release 13.0, V13.0.88
// Based on NVVM 20.0.0
//

.version 9.0
.target sm_100
.address_size 64


.entry _Z6squarePf(
	.param .u64 .ptr .align 1 _Z6squarePf_param_0
)
{
	.reg .b32 	%r<5>;
	.reg .b32 	%f<3>;
	.reg .b64 	%rd<5>;

	ld.param.u64 	%rd1, [_Z6squarePf_param_0];
	cvta.to.global.u64 	%rd2, %rd1;
	mov.u32 	%r1, %ctaid.x;
	mov.u32 	%r2, %ntid.x;
	mov.u32 	%r3, %tid.x;
	mad.lo.s32 	%r4, %r1, %r2, %r3;
	mul.wide.s32 	%rd3, %r4, 4;
	add.s64 	%rd4, %rd2, %rd3;
	ld.global.f32 	%f1, [%rd4];
	mul.f32 	%f2, %f1, %f1;
	st.global.f32 	[%rd4], %f2;
	ret;

}


// ===== COMPILED SASS (sm_100) =====

	.target	sm_100

	.elftype	@"ET_EXEC"


//--------------------- .note.nv.tkinfo           --------------------------
	.section	.note.nv.tkinfo,"",@"SHT_NOTE"
	.sectionflags	@"SHF_NOTE_NV_TKINFO"
	.tkinfo
        /*0018*/ 	.word	0x00000002
        /*0030*/ 	.string	""
        /*0030*/ 	.string	"ptxas"
        /*0030*/ 	.string	"Cuda compilation tools, release 13.0, V13.0.88"
        /*0030*/ 	.string	"Build cuda_13.0.r13.0/compiler.36424714_0"
        /*0030*/ 	.string	"-arch sm_100 -m 64 "



//--------------------- .note.nv.cuinfo           --------------------------
	.section	.note.nv.cuinfo,"",@"SHT_NOTE"
	.sectionflags	@"SHF_NOTE_NV_CUINFO"
        /*0018*/ 	.short	0x0002
        /*001a*/ 	.short	0x0064
        /*001c*/ 	.short	0x0082
	.zero		2


//--------------------- .nv.info                  --------------------------
	.section	.nv.info,"",@"SHT_CUDA_INFO"
	.align	4


	//----- nvinfo : EIATTR_REGCOUNT
	.align		4
        /*0000*/ 	.byte	0x04, 0x2f
        /*0002*/ 	.short	(.L_1 - .L_0)
	.align		4
.L_0:
        /*0004*/ 	.word	index@(_Z6squarePf)
        /*0008*/ 	.word	0x00000008


	//----- nvinfo : EIATTR_FRAME_SIZE
	.align		4
.L_1:
        /*000c*/ 	.byte	0x04, 0x11
        /*000e*/ 	.short	(.L_3 - .L_2)
	.align		4
.L_2:
        /*0010*/ 	.word	index@(_Z6squarePf)
        /*0014*/ 	.word	0x00000000


	//----- nvinfo : EIATTR_MIN_STACK_SIZE
	.align		4
.L_3:
        /*0018*/ 	.byte	0x04, 0x12
        /*001a*/ 	.short	(.L_5 - .L_4)
	.align		4
.L_4:
        /*001c*/ 	.word	index@(_Z6squarePf)
        /*0020*/ 	.word	0x00000000
.L_5:


//--------------------- .nv.compat                --------------------------
	.section	.nv.compat,"",@"SHT_CUDA_COMPAT_INFO"
	.align	4
        /*0000*/ 	.byte	0x02, 0x09, 0x00, 0x00, 0x02, 0x02, 0x01, 0x00, 0x02, 0x05, 0x05, 0x00, 0x03, 0x07, 0x01, 0x01
        /*0010*/ 	.byte	0x02, 0x03, 0x00, 0x00, 0x02, 0x06, 0x01, 0x00, 0x04, 0x0b, 0x08, 0x00, 0x09, 0x00, 0x00, 0x00
        /*0020*/ 	.byte	0x00, 0x00, 0x00, 0x00


//--------------------- .nv.info._Z6squarePf      --------------------------
	.section	.nv.info._Z6squarePf,"",@"SHT_CUDA_INFO"
	.sectionflags	@""
	.align	4


	//----- nvinfo : EIATTR_CUDA_API_VERSION
	.align		4
        /*0000*/ 	.byte	0x04, 0x37
        /*0002*/ 	.short	(.L_7 - .L_6)
.L_6:
        /*0004*/ 	.word	0x00000082


	//----- nvinfo : EIATTR_KPARAM_INFO
	.align		4
.L_7:
        /*0008*/ 	.byte	0x04, 0x17
        /*000a*/ 	.short	(.L_9 - .L_8)
.L_8:
        /*000c*/ 	.word	0x00000000
        /*0010*/ 	.short	0x0000
        /*0012*/ 	.short	0x0000
        /*0014*/ 	.byte	0x00, 0xf5, 0x21, 0x00


	//----- nvinfo : EIATTR_SPARSE_MMA_MASK
	.align		4
.L_9:
        /*0018*/ 	.byte	0x03, 0x50
        /*001a*/ 	.short	0x0000


	//----- nvinfo : EIATTR_MAXREG_COUNT
	.align		4
        /*001c*/ 	.byte	0x03, 0x1b
        /*001e*/ 	.short	0x00ff


	//----- nvinfo : EIATTR_MERCURY_ISA_VERSION
	.align		4
        /*0020*/ 	.byte	0x03, 0x5f
        /*0022*/ 	.short	0x0101


	//----- nvinfo : EIATTR_VRC_CTA_INIT_COUNT
	.align		4
        /*0024*/ 	.byte	0x02, 0x4a
	.zero		1
	.zero		1


	//----- nvinfo : EIATTR_EXIT_INSTR_OFFSETS
	.align		4
        /*0028*/ 	.byte	0x04, 0x1c
        /*002a*/ 	.short	(.L_11 - .L_10)


	//   ....[0]....
.L_10:
        /*002c*/ 	.word	0x000000b0


	//----- nvinfo : EIATTR_CBANK_PARAM_SIZE
	.align		4
.L_11:
        /*0030*/ 	.byte	0x03, 0x19
        /*0032*/ 	.short	0x0008


	//----- nvinfo : EIATTR_PARAM_CBANK
	.align		4
        /*0034*/ 	.byte	0x04, 0x0a
        /*0036*/ 	.short	(.L_13 - .L_12)
	.align		4
.L_12:
        /*0038*/ 	.word	index@(.nv.constant0._Z6squarePf)
        /*003c*/ 	.short	0x0380
        /*003e*/ 	.short	0x0008


	//----- nvinfo : EIATTR_SW_WAR
	.align		4
.L_13:
        /*0040*/ 	.byte	0x04, 0x36
        /*0042*/ 	.short	(.L_15 - .L_14)
.L_14:
        /*0044*/ 	.word	0x00000008
.L_15:


//--------------------- .nv.callgraph             --------------------------
	.section	.nv.callgraph,"",@"SHT_CUDA_CALLGRAPH"
	.align	4
	.sectionentsize	8
	.align		4
        /*0000*/ 	.word	0x00000000
	.align		4
        /*0004*/ 	.word	0xffffffff
	.align		4
        /*0008*/ 	.word	0x00000000
	.align		4
        /*000c*/ 	.word	0xfffffffe
	.align		4
        /*0010*/ 	.word	0x00000000
	.align		4
        /*0014*/ 	.word	0xfffffffd
	.align		4
        /*0018*/ 	.word	0x00000000
	.align		4
        /*001c*/ 	.word	0xfffffffc


//--------------------- .text._Z6squarePf         --------------------------
	.section	.text._Z6squarePf,"ax",@progbits
	.align	128
.text._Z6squarePf:
        .type           _Z6squarePf,@function
        .size           _Z6squarePf,(.L_x_1 - _Z6squarePf)
        .other          _Z6squarePf,@"STO_CUDA_ENTRY STV_DEFAULT"
_Z6squarePf:
[----:B------:R-:W-:Y:S01]  /*0000*/  LDC R1, c[0x0][0x37c] ;  /* 0x0000df00ff017b82 */ /* 0x000fe20000000800 */
[----:B------:R-:W0:Y:S07]  /*0010*/  S2R R0, SR_TID.X ;  /* 0x0000000000007919 */ /* 0x000e2e0000002100 */
[----:B------:R-:W0:Y:S01]  /*0020*/  S2UR UR6, SR_CTAID.X ;  /* 0x00000000000679c3 */ /* 0x000e220000002500 */
[----:B------:R-:W1:Y:S07]  /*0030*/  LDCU.64 UR4, c[0x0][0x358] ;  /* 0x00006b00ff0477ac */ /* 0x000e6e0008000a00 */
[----:B------:R-:W0:Y:S08]  /*0040*/  LDC R5, c[0x0][0x360] ;  /* 0x0000d800ff057b82 */ /* 0x000e300000000800 */
[----:B------:R-:W2:Y:S01]  /*0050*/  LDC.64 R2, c[0x0][0x380] ;  /* 0x0000e000ff027b82 */ /* 0x000ea20000000a00 */
[----:B0-----:R-:W-:-:S04]  /*0060*/  IMAD R5, R5, UR6, R0 ;  /* 0x0000000605057c24 */ /* 0x001fc8000f8e0200 */
[----:B--2---:R-:W-:-:S05]  /*0070*/  IMAD.WIDE R2, R5, 0x4, R2 ;  /* 0x0000000405027825 */ /* 0x004fca00078e0202 */
[----:B-1----:R-:W2:Y:S02]  /*0080*/  LDG.E R0, desc[UR4][R2.64] ;  /* 0x0000000402007981 */ /* 0x002ea4000c1e1900 */
[----:B--2---:R-:W-:-:S05]  /*0090*/  FMUL R5, R0, R0 ;  /* 0x0000000000057220 */ /* 0x004fca0000400000 */
[----:B------:R-:W-:Y:S01]  /*00a0*/  STG.E desc[UR4][R2.64], R5 ;  /* 0x0000000502007986 */ /* 0x000fe2000c101904 */
[----:B------:R-:W-:Y:S05]  /*00b0*/  EXIT ;  /* 0x000000000000794d */ /* 0x000fea0003800000 */
.L_x_0:
[----:B------:R-:W-:-:S00]  /*00c0*/  BRA `(.L_x_0) ;  /* 0xfffffffc00fc7947 */ /* 0x000fc0000383ffff */
[----:B------:R-:W-:-:S00]  /*00d0*/  NOP ;  /* 0x0000000000007918 */ /* 0x000fc00000000000 */
        /* <DEDUP_REMOVED lines=10> */
.L_x_1:


//--------------------- .nv.shared.reserved.0     --------------------------
	.section	.nv.shared.reserved.0,"aw",@nobits
	.weak		__nv_reservedSMEM_offset_0_alias
	.size		__nv_reservedSMEM_offset_0_alias, 0, 64
	.other		__nv_reservedSMEM_offset_0_alias,@"STO_CUDA_RESERVED_SHARED STV_DEFAULT"
__nv_reservedSMEM_offset_0_alias:
	.zero		0
	.zero		64


//--------------------- .nv.constant0._Z6squarePf --------------------------
	.section	.nv.constant0._Z6squarePf,"a",@progbits
	.sectionflags	@""
	.align	4
.nv.constant0._Z6squarePf:
	.zero		904


//--------------------- SYMBOLS --------------------------

	.type		.nv.reservedSmem.offset0,@object
	.size		.nv.reservedSmem.offset0,0x4
